//
// Generated by NVIDIA NVVM Compiler
//
// Compiler Build ID: CL-36424714
// Cuda compilation tools, release 13.0, V13.0.88
// Based on NVVM 20.0.0
//

.version 9.0
.target sm_100
.address_size 64

	// .globl	_Z11sort_kernelPfS_i
// _ZZ11sort_kernelPfS_iE4smem has been demoted

.visible .entry _Z11sort_kernelPfS_i(
	.param .u64 .ptr .align 1 _Z11sort_kernelPfS_i_param_0,
	.param .u64 .ptr .align 1 _Z11sort_kernelPfS_i_param_1,
	.param .u32 _Z11sort_kernelPfS_i_param_2
)
{
	.reg .pred 	%p<36>;
	.reg .b32 	%r<121>;
	.reg .b32 	%f<4>;
	.reg .b64 	%rd<15>;
	// demoted variable
	.shared .align 4 .b8 _ZZ11sort_kernelPfS_iE4smem[1024];
	ld.param.u64 	%rd6, [_Z11sort_kernelPfS_i_param_0];
	ld.param.u64 	%rd4, [_Z11sort_kernelPfS_i_param_1];
	ld.param.u32 	%r11, [_Z11sort_kernelPfS_i_param_2];
	cvta.to.global.u64 	%rd1, %rd6;
	mov.u32 	%r117, %tid.x;
	mov.u32 	%r12, %ctaid.x;
	mov.u32 	%r13, %ntid.x;
	mad.lo.s32 	%r14, %r12, %r13, %r117;
	mul.wide.s32 	%rd7, %r14, 4;
	add.s64 	%rd8, %rd1, %rd7;
	ld.global.f32 	%f1, [%rd8];
	cvt.rzi.s32.f32 	%r2, %f1;
	setp.ge.s32 	%p1, %r117, %r11;
	mov.b64 	%rd14, 0;
	@%p1 bra 	$L__BB0_6;
	shl.b32 	%r16, %r117, 2;
	mov.u32 	%r17, _ZZ11sort_kernelPfS_iE4smem;
	add.s32 	%r3, %r17, %r16;
	mov.b32 	%r120, 0;
$L__BB0_2:
	mul.wide.u32 	%rd9, %r117, 4;
	add.s64 	%rd10, %rd1, %rd9;
	ld.global.f32 	%f2, [%rd10];
	cvt.rzi.s32.f32 	%r19, %f2;
	st.shared.u32 	[%r3], %r19;
	bar.sync 	0;
	mov.b32 	%r119, 64;
$L__BB0_3:
	add.s32 	%r21, %r17, %r119;
	ld.shared.u32 	%r22, [%r21+-64];
	setp.gt.s32 	%p2, %r2, %r22;
	selp.u32 	%r23, 1, 0, %p2;
	add.s32 	%r24, %r120, %r23;
	ld.shared.u32 	%r25, [%r21+-60];
	setp.gt.s32 	%p3, %r2, %r25;
	selp.u32 	%r26, 1, 0, %p3;
	add.s32 	%r27, %r24, %r26;
	ld.shared.u32 	%r28, [%r21+-56];
	setp.gt.s32 	%p4, %r2, %r28;
	selp.u32 	%r29, 1, 0, %p4;
	add.s32 	%r30, %r27, %r29;
	ld.shared.u32 	%r31, [%r21+-52];
	setp.gt.s32 	%p5, %r2, %r31;
	selp.u32 	%r32, 1, 0, %p5;
	add.s32 	%r33, %r30, %r32;
	ld.shared.u32 	%r34, [%r21+-48];
	setp.gt.s32 	%p6, %r2, %r34;
	selp.u32 	%r35, 1, 0, %p6;
	add.s32 	%r36, %r33, %r35;
	ld.shared.u32 	%r37, [%r21+-44];
	setp.gt.s32 	%p7, %r2, %r37;
	selp.u32 	%r38, 1, 0, %p7;
	add.s32 	%r39, %r36, %r38;
	ld.shared.u32 	%r40, [%r21+-40];
	setp.gt.s32 	%p8, %r2, %r40;
	selp.u32 	%r41, 1, 0, %p8;
	add.s32 	%r42, %r39, %r41;
	ld.shared.u32 	%r43, [%r21+-36];
	setp.gt.s32 	%p9, %r2, %r43;
	selp.u32 	%r44, 1, 0, %p9;
	add.s32 	%r45, %r42, %r44;
	ld.shared.u32 	%r46, [%r21+-32];
	setp.gt.s32 	%p10, %r2, %r46;
	selp.u32 	%r47, 1, 0, %p10;
	add.s32 	%r48, %r45, %r47;
	ld.shared.u32 	%r49, [%r21+-28];
	setp.gt.s32 	%p11, %r2, %r49;
	selp.u32 	%r50, 1, 0, %p11;
	add.s32 	%r51, %r48, %r50;
	ld.shared.u32 	%r52, [%r21+-24];
	setp.gt.s32 	%p12, %r2, %r52;
	selp.u32 	%r53, 1, 0, %p12;
	add.s32 	%r54, %r51, %r53;
	ld.shared.u32 	%r55, [%r21+-20];
	setp.gt.s32 	%p13, %r2, %r55;
	selp.u32 	%r56, 1, 0, %p13;
	add.s32 	%r57, %r54, %r56;
	ld.shared.u32 	%r58, [%r21+-16];
	setp.gt.s32 	%p14, %r2, %r58;
	selp.u32 	%r59, 1, 0, %p14;
	add.s32 	%r60, %r57, %r59;
	ld.shared.u32 	%r61, [%r21+-12];
	setp.gt.s32 	%p15, %r2, %r61;
	selp.u32 	%r62, 1, 0, %p15;
	add.s32 	%r63, %r60, %r62;
	ld.shared.u32 	%r64, [%r21+-8];
	setp.gt.s32 	%p16, %r2, %r64;
	selp.u32 	%r65, 1, 0, %p16;
	add.s32 	%r66, %r63, %r65;
	ld.shared.u32 	%r67, [%r21+-4];
	setp.gt.s32 	%p17, %r2, %r67;
	selp.u32 	%r68, 1, 0, %p17;
	add.s32 	%r69, %r66, %r68;
	ld.shared.u32 	%r70, [%r21];
	setp.gt.s32 	%p18, %r2, %r70;
	selp.u32 	%r71, 1, 0, %p18;
	add.s32 	%r72, %r69, %r71;
	ld.shared.u32 	%r73, [%r21+4];
	setp.gt.s32 	%p19, %r2, %r73;
	selp.u32 	%r74, 1, 0, %p19;
	add.s32 	%r75, %r72, %r74;
	ld.shared.u32 	%r76, [%r21+8];
	setp.gt.s32 	%p20, %r2, %r76;
	selp.u32 	%r77, 1, 0, %p20;
	add.s32 	%r78, %r75, %r77;
	ld.shared.u32 	%r79, [%r21+12];
	setp.gt.s32 	%p21, %r2, %r79;
	selp.u32 	%r80, 1, 0, %p21;
	add.s32 	%r81, %r78, %r80;
	ld.shared.u32 	%r82, [%r21+16];
	setp.gt.s32 	%p22, %r2, %r82;
	selp.u32 	%r83, 1, 0, %p22;
	add.s32 	%r84, %r81, %r83;
	ld.shared.u32 	%r85, [%r21+20];
	setp.gt.s32 	%p23, %r2, %r85;
	selp.u32 	%r86, 1, 0, %p23;
	add.s32 	%r87, %r84, %r86;
	ld.shared.u32 	%r88, [%r21+24];
	setp.gt.s32 	%p24, %r2, %r88;
	selp.u32 	%r89, 1, 0, %p24;
	add.s32 	%r90, %r87, %r89;
	ld.shared.u32 	%r91, [%r21+28];
	setp.gt.s32 	%p25, %r2, %r91;
	selp.u32 	%r92, 1, 0, %p25;
	add.s32 	%r93, %r90, %r92;
	ld.shared.u32 	%r94, [%r21+32];
	setp.gt.s32 	%p26, %r2, %r94;
	selp.u32 	%r95, 1, 0, %p26;
	add.s32 	%r96, %r93, %r95;
	ld.shared.u32 	%r97, [%r21+36];
	setp.gt.s32 	%p27, %r2, %r97;
	selp.u32 	%r98, 1, 0, %p27;
	add.s32 	%r99, %r96, %r98;
	ld.shared.u32 	%r100, [%r21+40];
	setp.gt.s32 	%p28, %r2, %r100;
	selp.u32 	%r101, 1, 0, %p28;
	add.s32 	%r102, %r99, %r101;
	ld.shared.u32 	%r103, [%r21+44];
	setp.gt.s32 	%p29, %r2, %r103;
	selp.u32 	%r104, 1, 0, %p29;
	add.s32 	%r105, %r102, %r104;
	ld.shared.u32 	%r106, [%r21+48];
	setp.gt.s32 	%p30, %r2, %r106;
	selp.u32 	%r107, 1, 0, %p30;
	add.s32 	%r108, %r105, %r107;
	ld.shared.u32 	%r109, [%r21+52];
	setp.gt.s32 	%p31, %r2, %r109;
	selp.u32 	%r110, 1, 0, %p31;
	add.s32 	%r111, %r108, %r110;
	ld.shared.u32 	%r112, [%r21+56];
	setp.gt.s32 	%p32, %r2, %r112;
	selp.u32 	%r113, 1, 0, %p32;
	add.s32 	%r114, %r111, %r113;
	ld.shared.u32 	%r115, [%r21+60];
	setp.gt.s32 	%p33, %r2, %r115;
	selp.u32 	%r116, 1, 0, %p33;
	add.s32 	%r120, %r114, %r116;
	add.s32 	%r119, %r119, 128;
	setp.ne.s32 	%p34, %r119, 1088;
	@%p34 bra 	$L__BB0_3;
	bar.sync 	0;
	add.s32 	%r117, %r117, 256;
	setp.lt.s32 	%p35, %r117, %r11;
	@%p35 bra 	$L__BB0_2;
	cvt.s64.s32 	%rd14, %r120;
$L__BB0_6:
	cvta.to.global.u64 	%rd11, %rd4;
	cvt.rn.f32.s32 	%f3, %r2;
	shl.b64 	%rd12, %rd14, 2;
	add.s64 	%rd13, %rd11, %rd12;
	st.global.f32 	[%rd13], %f3;
	ret;

}


// ===== COMPILED SASS (sm_100) =====

	.target	sm_100

	.elftype	@"ET_EXEC"


//--------------------- .note.nv.tkinfo           --------------------------
	.section	.note.nv.tkinfo,"",@"SHT_NOTE"
	.sectionflags	@"SHF_NOTE_NV_TKINFO"
	.tkinfo
        /*0018*/ 	.word	0x00000002
        /*0030*/ 	.string	""
        /*0030*/ 	.string	"ptxas"
        /*0030*/ 	.string	"Cuda compilation tools, release 13.0, V13.0.88"
        /*0030*/ 	.string	"Build cuda_13.0.r13.0/compiler.36424714_0"
        /*0030*/ 	.string	"-arch sm_100 -m 64 "



//--------------------- .note.nv.cuinfo           --------------------------
	.section	.note.nv.cuinfo,"",@"SHT_NOTE"
	.sectionflags	@"SHF_NOTE_NV_CUINFO"
        /*0018*/ 	.short	0x0002
        /*001a*/ 	.short	0x0064
        /*001c*/ 	.short	0x0082
	.zero		2


//--------------------- .nv.info                  --------------------------
	.section	.nv.info,"",@"SHT_CUDA_INFO"
	.align	4


	//----- nvinfo : EIATTR_REGCOUNT
	.align		4
        /*0000*/ 	.byte	0x04, 0x2f
        /*0002*/ 	.short	(.L_1 - .L_0)
	.align		4
.L_0:
        /*0004*/ 	.word	index@(_Z11sort_kernelPfS_i)
        /*0008*/ 	.word	0x00000014


	//----- nvinfo : EIATTR_FRAME_SIZE
	.align		4
.L_1:
        /*000c*/ 	.byte	0x04, 0x11
        /*000e*/ 	.short	(.L_3 - .L_2)
	.align		4
.L_2:
        /*0010*/ 	.word	index@(_Z11sort_kernelPfS_i)
        /*0014*/ 	.word	0x00000000


	//----- nvinfo : EIATTR_MIN_STACK_SIZE
	.align		4
.L_3:
        /*0018*/ 	.byte	0x04, 0x12
        /*001a*/ 	.short	(.L_5 - .L_4)
	.align		4
.L_4:
        /*001c*/ 	.word	index@(_Z11sort_kernelPfS_i)
        /*0020*/ 	.word	0x00000000
.L_5:


//--------------------- .nv.compat                --------------------------
	.section	.nv.compat,"",@"SHT_CUDA_COMPAT_INFO"
	.align	4
        /*0000*/ 	.byte	0x02, 0x09, 0x00, 0x00, 0x02, 0x02, 0x01, 0x00, 0x02, 0x05, 0x05, 0x00, 0x03, 0x07, 0x01, 0x01
        /*0010*/ 	.byte	0x02, 0x03, 0x00, 0x00, 0x02, 0x06, 0x01, 0x00, 0x04, 0x0b, 0x08, 0x00, 0x09, 0x00, 0x00, 0x00
        /*0020*/ 	.byte	0x00, 0x00, 0x00, 0x00


//--------------------- .nv.info._Z11sort_kernelPfS_i --------------------------
	.section	.nv.info._Z11sort_kernelPfS_i,"",@"SHT_CUDA_INFO"
	.sectionflags	@""
	.align	4


	//----- nvinfo : EIATTR_CUDA_API_VERSION
	.align		4
        /*0000*/ 	.byte	0x04, 0x37
        /*0002*/ 	.short	(.L_7 - .L_6)
.L_6:
        /*0004*/ 	.word	0x00000082


	//----- nvinfo : EIATTR_KPARAM_INFO
	.align		4
.L_7:
        /*0008*/ 	.byte	0x04, 0x17
        /*000a*/ 	.short	(.L_9 - .L_8)
.L_8:
        /*000c*/ 	.word	0x00000000
        /*0010*/ 	.short	0x0002
        /*0012*/ 	.short	0x0010
        /*0014*/ 	.byte	0x00, 0xf0, 0x11, 0x00


	//----- nvinfo : EIATTR_KPARAM_INFO
	.align		4
.L_9:
        /*0018*/ 	.byte	0x04, 0x17
        /*001a*/ 	.short	(.L_11 - .L_10)
.L_10:
        /*001c*/ 	.word	0x00000000
        /*0020*/ 	.short	0x0001
        /*0022*/ 	.short	0x0008
        /*0024*/ 	.byte	0x00, 0xf5, 0x21, 0x00


	//----- nvinfo : EIATTR_KPARAM_INFO
	.align		4
.L_11:
        /*0028*/ 	.byte	0x04, 0x17
        /*002a*/ 	.short	(.L_13 - .L_12)
.L_12:
        /*002c*/ 	.word	0x00000000
        /*0030*/ 	.short	0x0000
        /*0032*/ 	.short	0x0000
        /*0034*/ 	.byte	0x00, 0xf5, 0x21, 0x00


	//----- nvinfo : EIATTR_SPARSE_MMA_MASK
	.align		4
.L_13:
        /*0038*/ 	.byte	0x03, 0x50
        /*003a*/ 	.short	0x0000


	//----- nvinfo : EIATTR_MAXREG_COUNT
	.align		4
        /*003c*/ 	.byte	0x03, 0x1b
        /*003e*/ 	.short	0x00ff


	//----- nvinfo : EIATTR_NUM_BARRIERS
	.align		4
        /*0040*/ 	.byte	0x02, 0x4c
        /*0042*/ 	.byte	0x01
	.zero		1


	//----- nvinfo : EIATTR_MERCURY_ISA_VERSION
	.align		4
        /*0044*/ 	.byte	0x03, 0x5f
        /*0046*/ 	.short	0x0101


	//----- nvinfo : EIATTR_VRC_CTA_INIT_COUNT
	.align		4
        /*0048*/ 	.byte	0x02, 0x4a
	.zero		1
	.zero		1


	//----- nvinfo : EIATTR_EXIT_INSTR_OFFSETS
	.align		4
        /*004c*/ 	.byte	0x04, 0x1c
        /*004e*/ 	.short	(.L_15 - .L_14)


	//   ....[0]....
.L_14:
        /*0050*/ 	.word	0x00000950


	//----- nvinfo : EIATTR_CRS_STACK_SIZE
	.align		4
.L_15:
        /*0054*/ 	.byte	0x04, 0x1e
        /*0056*/ 	.short	(.L_17 - .L_16)
.L_16:
        /*0058*/ 	.word	0x00000000


	//----- nvinfo : EIATTR_CBANK_PARAM_SIZE
	.align		4
.L_17:
        /*005c*/ 	.byte	0x03, 0x19
        /*005e*/ 	.short	0x0014


	//----- nvinfo : EIATTR_PARAM_CBANK
	.align		4
        /*0060*/ 	.byte	0x04, 0x0a
        /*0062*/ 	.short	(.L_19 - .L_18)
	.align		4
.L_18:
        /*0064*/ 	.word	index@(.nv.constant0._Z11sort_kernelPfS_i)
        /*0068*/ 	.short	0x0380
        /*006a*/ 	.short	0x0014


	//----- nvinfo : EIATTR_SW_WAR
	.align		4
.L_19:
        /*006c*/ 	.byte	0x04, 0x36
        /*006e*/ 	.short	(.L_21 - .L_20)
.L_20:
        /*0070*/ 	.word	0x00000008
.L_21:


//--------------------- .nv.callgraph             --------------------------
	.section	.nv.callgraph,"",@"SHT_CUDA_CALLGRAPH"
	.align	4
	.sectionentsize	8
	.align		4
        /*0000*/ 	.word	0x00000000
	.align		4
        /*0004*/ 	.word	0xffffffff
	.align		4
        /*0008*/ 	.word	0x00000000
	.align		4
        /*000c*/ 	.word	0xfffffffe
	.align		4
        /*0010*/ 	.word	0x00000000
	.align		4
        /*0014*/ 	.word	0xfffffffd
	.align		4
        /*0018*/ 	.word	0x00000000
	.align		4
        /*001c*/ 	.word	0xfffffffc


//--------------------- .text._Z11sort_kernelPfS_i --------------------------
	.section	.text._Z11sort_kernelPfS_i,"ax",@progbits
	.align	128
        .global         _Z11sort_kernelPfS_i
        .type           _Z11sort_kernelPfS_i,@function
        .size           _Z11sort_kernelPfS_i,(.L_x_5 - _Z11sort_kernelPfS_i)
        .other          _Z11sort_kernelPfS_i,@"STO_CUDA_ENTRY STV_DEFAULT"
_Z11sort_kernelPfS_i:
.text._Z11sort_kernelPfS_i:
[----:B------:R-:W-:Y:S01]  /*0000*/  LDC R1, c[0x0][0x37c] ;  /* 0x0000df00ff017b82 */ /* 0x000fe20000000800 */
[----:B------:R-:W0:Y:S07]  /*0010*/  S2R R0, SR_TID.X ;  /* 0x0000000000007919 */ /* 0x000e2e0000002100 */
[----:B------:R-:W0:Y:S01]  /*0020*/  S2UR UR6, SR_CTAID.X ;  /* 0x00000000000679c3 */ /* 0x000e220000002500 */
[----:B------:R-:W1:Y:S07]  /*0030*/  LDCU.64 UR4, c[0x0][0x358] ;  /* 0x00006b00ff0477ac */ /* 0x000e6e0008000a00 */
[----:B------:R-:W0:Y:S08]  /*0040*/  LDC R5, c[0x0][0x360] ;  /* 0x0000d800ff057b82 */ /* 0x000e300000000800 */
[----:B------:R-:W2:Y:S01]  /*0050*/  LDC.64 R2, c[0x0][0x380] ;  /* 0x0000e000ff027b82 */ /* 0x000ea20000000a00 */
[----:B0-----:R-:W-:Y:S01]  /*0060*/  IMAD R5, R5, UR6, R0 ;  /* 0x0000000605057c24 */ /* 0x001fe2000f8e0200 */
[----:B------:R-:W0:Y:S03]  /*0070*/  LDCU UR6, c[0x0][0x390] ;  /* 0x00007200ff0677ac */ /* 0x000e260008000800 */
[----:B--2---:R-:W-:-:S06]  /*0080*/  IMAD.WIDE R2, R5, 0x4, R2 ;  /* 0x0000000405027825 */ /* 0x004fcc00078e0202 */
[----:B-1----:R-:W2:Y:S01]  /*0090*/  LDG.E R2, desc[UR4][R2.64] ;  /* 0x0000000402027981 */ /* 0x002ea2000c1e1900 */
[----:B------:R-:W-:Y:S02]  /*00a0*/  CS2R R6, SRZ ;  /* 0x0000000000067805 */ /* 0x000fe4000001ff00 */
[----:B0-----:R-:W-:Y:S01]  /*00b0*/  ISETP.GE.AND P0, PT, R0, UR6, PT ;  /* 0x0000000600007c0c */ /* 0x001fe2000bf06270 */
[----:B--2---:R0:W1:-:S12]  /*00c0*/  F2I.TRUNC.NTZ R5, R2 ;  /* 0x0000000200057305 */ /* 0x004058000020f100 */
[----:B------:R-:W-:Y:S05]  /*00d0*/  @P0 BRA `(.L_x_0) ;  /* 0x0000000800080947 */ /* 0x000fea0003800000 */
[----:B0-----:R-:W0:Y:S01]  /*00e0*/  S2R R2, SR_CgaCtaId ;  /* 0x0000000000027919 */ /* 0x001e220000008800 */
[----:B------:R-:W-:Y:S01]  /*00f0*/  MOV R3, 0x400 ;  /* 0x0000040000037802 */ /* 0x000fe20000000f00 */
[----:B------:R-:W-:-:S03]  /*0100*/  IMAD.MOV.U32 R17, RZ, RZ, RZ ;  /* 0x000000ffff117224 */ /* 0x000fc600078e00ff */
[----:B0-----:R-:W-:-:S05]  /*0110*/  LEA R3, R2, R3, 0x18 ;  /* 0x0000000302037211 */ /* 0x001fca00078ec0ff */
[----:B------:R-:W-:-:S07]  /*0120*/  IMAD R4, R0, 0x4, R3 ;  /* 0x0000000400047824 */ /* 0x000fce00078e0203 */
.L_x_3:
[----:B------:R-:W0:Y:S02]  /*0130*/  LDC.64 R6, c[0x0][0x380] ;  /* 0x0000e000ff067b82 */ /* 0x000e240000000a00 */
[----:B0-----:R-:W-:-:S06]  /*0140*/  IMAD.WIDE.U32 R6, R0, 0x4, R6 ;  /* 0x0000000400067825 */ /* 0x001fcc00078e0006 */
[----:B------:R-:W2:Y:S01]  /*0150*/  LDG.E R6, desc[UR4][R6.64] ;  /* 0x0000000406067981 */ /* 0x000ea2000c1e1900 */
[----:B------:R-:W-:Y:S05]  /*0160*/  WARPSYNC.ALL ;  /* 0x0000000000007948 */ /* 0x000fea0003800000 */
[----:B------:R-:W0:Y:S01]  /*0170*/  LDCU UR6, c[0x0][0x390] ;  /* 0x00007200ff0677ac */ /* 0x000e220008000800 */
[----:B------:R-:W-:Y:S01]  /*0180*/  VIADD R0, R0, 0x100 ;  /* 0x0000010000007836 */ /* 0x000fe20000000000 */
[----:B------:R-:W-:Y:S01]  /*0190*/  BSSY.RECONVERGENT B0, `(.L_x_1) ;  /* 0x0000072000007945 */ /* 0x000fe20003800200 */
[----:B------:R-:W-:-:S03]  /*01a0*/  IMAD.MOV.U32 R2, RZ, RZ, 0x40 ;  /* 0x00000040ff027424 */ /* 0x000fc600078e00ff */
[----:B0-----:R-:W-:Y:S01]  /*01b0*/  ISETP.GE.AND P0, PT, R0, UR6, PT ;  /* 0x0000000600007c0c */ /* 0x001fe2000bf06270 */
[----:B--2---:R-:W0:Y:S02]  /*01c0*/  F2I.TRUNC.NTZ R9, R6 ;  /* 0x0000000600097305 */ /* 0x004e24000020f100 */
[----:B0-----:R0:W-:Y:S01]  /*01d0*/  STS [R4], R9 ;  /* 0x0000000904007388 */ /* 0x0011e20000000800 */
[----:B------:R-:W-:Y:S09]  /*01e0*/  BAR.SYNC.DEFER_BLOCKING 0x0 ;  /* 0x0000000000007b1d */ /* 0x000ff20000010000 */
.L_x_2:
[----:B------:R-:W-:Y:S01]  /*01f0*/  IADD3 R6, PT, PT, R3, R2, RZ ;  /* 0x0000000203067210 */ /* 0x000fe20007ffe0ff */
[----:B------:R-:W-:Y:S02]  /*0200*/  VIADD R7, R17, 0x1 ;  /* 0x0000000111077836 */ /* 0x000fe40000000000 */
[----:B------:R-:W-:Y:S02]  /*0210*/  VIADD R2, R2, 0x80 ;  /* 0x0000008002027836 */ /* 0x000fe40000000000 */
[----:B------:R-:W1:Y:S04]  /*0220*/  LDS.128 R12, [R6+-0x40] ;  /* 0xffffc000060c7984 */ /* 0x000e680000000c00 */
[----:B0-----:R-:W0:Y:S01]  /*0230*/  LDS.128 R8, [R6+-0x30] ;  /* 0xffffd00006087984 */ /* 0x001e220000000c00 */
[----:B-1----:R-:W-:-:S02]  /*0240*/  ISETP.GT.AND P1, PT, R5, R12, PT ;  /* 0x0000000c0500720c */ /* 0x002fc40003f24270 */
[----:B------:R-:W-:-:S11]  /*0250*/  ISETP.GT.AND P2, PT, R5, R13, PT ;  /* 0x0000000d0500720c */ /* 0x000fd60003f44270 */
[----:B------:R-:W-:Y:S01]  /*0260*/  @!P1 IMAD.MOV R7, RZ, RZ, R17 ;  /* 0x000000ffff079224 */ /* 0x000fe200078e0211 */
[----:B------:R-:W-:-:S03]  /*0270*/  ISETP.GT.AND P1, PT, R5, R14, PT ;  /* 0x0000000e0500720c */ /* 0x000fc60003f24270 */
[C---:B------:R-:W-:Y:S01]  /*0280*/  VIADD R16, R7.reuse, 0x1 ;  /* 0x0000000107107836 */ /* 0x040fe20000000000 */
[----:B------:R-:W-:Y:S02]  /*0290*/  @!P2 IADD3 R16, PT, PT, R7, RZ, RZ ;  /* 0x000000ff0710a210 */ /* 0x000fe40007ffe0ff */
[----:B------:R-:W-:Y:S02]  /*02a0*/  ISETP.GT.AND P2, PT, R5, R15, PT ;  /* 0x0000000f0500720c */ /* 0x000fe40003f44270 */
[----:B------:R-:W1:Y:S01]  /*02b0*/  LDS.128 R12, [R6+-0x20] ;  /* 0xffffe000060c7984 */ /* 0x000e620000000c00 */
[----:B------:R-:W-:-:S04]  /*02c0*/  VIADD R7, R16, 0x1 ;  /* 0x0000000110077836 */ /* 0x000fc80000000000 */
[----:B------:R-:W-:Y:S01]  /*02d0*/  @!P1 IMAD.MOV R7, RZ, RZ, R16 ;  /* 0x000000ffff079224 */ /* 0x000fe200078e0210 */
[----:B0-----:R-:W-:-:S03]  /*02e0*/  ISETP.GT.AND P1, PT, R5, R8, PT ;  /* 0x000000080500720c */ /* 0x001fc60003f24270 */
[C---:B------:R-:W-:Y:S02]  /*02f0*/  VIADD R8, R7.reuse, 0x1 ;  /* 0x0000000107087836 */ /* 0x040fe40000000000 */
[----:B------:R-:W-:Y:S02]  /*0300*/  @!P2 IADD3 R8, PT, PT, R7, RZ, RZ ;  /* 0x000000ff0708a210 */ /* 0x000fe40007ffe0ff */
[----:B------:R-:W-:-:S03]  /*0310*/  ISETP.GT.AND P2, PT, R5, R9, PT ;  /* 0x000000090500720c */ /* 0x000fc60003f44270 */
[----:B------:R-:W-:-:S03]  /*0320*/  VIADD R7, R8, 0x1 ;  /* 0x0000000108077836 */ /* 0x000fc60000000000 */
[----:B------:R-:W-:Y:S01]  /*0330*/  @!P1 IMAD.MOV R7, RZ, RZ, R8 ;  /* 0x000000ffff079224 */ /* 0x000fe200078e0208 */
[----:B------:R-:W-:-:S03]  /*0340*/  ISETP.GT.AND P1, PT, R5, R10, PT ;  /* 0x0000000a0500720c */ /* 0x000fc60003f24270 */
[----:B------:R-:W-:-:S03]  /*0350*/  VIADD R16, R7, 0x1 ;  /* 0x0000000107107836 */ /* 0x000fc60000000000 */
[----:B------:R-:W-:Y:S02]  /*0360*/  @!P2 IADD3 R16, PT, PT, R7, RZ, RZ ;  /* 0x000000ff0710a210 */ /* 0x000fe40007ffe0ff */
[C---:B------:R-:W-:Y:S02]  /*0370*/  ISETP.GT.AND P2, PT, R5.reuse, R11, PT ;  /* 0x0000000b0500720c */ /* 0x040fe40003f44270 */
[----:B------:R-:W0:Y:S01]  /*0380*/  LDS.128 R8, [R6+-0x10] ;  /* 0xfffff00006087984 */ /* 0x000e220000000c00 */
[----:B------:R-:W-:Y:S02]  /*0390*/  VIADD R7, R16, 0x1 ;  /* 0x0000000110077836 */ /* 0x000fe40000000000 */
[----:B------:R-:W-:Y:S01]  /*03a0*/  @!P1 IMAD.MOV R7, RZ, RZ, R16 ;  /* 0x000000ffff079224 */ /* 0x000fe200078e0210 */
[----:B-1----:R-:W-:-:S03]  /*03b0*/  ISETP.GT.AND P1, PT, R5, R12, PT ;  /* 0x0000000c0500720c */ /* 0x002fc60003f24270 */
[----:B------:R-:W-:-:S04]  /*03c0*/  VIADD R12, R7, 0x1 ;  /* 0x00000001070c7836 */ /* 0x000fc80000000000 */
[----:B------:R-:W-:Y:S02]  /*03d0*/  @!P2 IADD3 R12, PT, PT, R7, RZ, RZ ;  /* 0x000000ff070ca210 */ /* 0x000fe40007ffe0ff */
[----:B------:R-:W-:-:S03]  /*03e0*/  ISETP.GT.AND P2, PT, R5, R13, PT ;  /* 0x0000000d0500720c */ /* 0x000fc60003f44270 */
[----:B------:R-:W-:Y:S02]  /*03f0*/  VIADD R7, R12, 0x1 ;  /* 0x000000010c077836 */ /* 0x000fe40000000000 */
[----:B------:R-:W-:Y:S01]  /*0400*/  @!P1 IMAD.MOV R7, RZ, RZ, R12 ;  /* 0x000000ffff079224 */ /* 0x000fe200078e020c */
[----:B------:R-:W-:-:S03]  /*0410*/  ISETP.GT.AND P1, PT, R5, R14, PT ;  /* 0x0000000e0500720c */ /* 0x000fc60003f24270 */
[----:B------:R-:W-:-:S04]  /*0420*/  VIADD R16, R7, 0x1 ;  /* 0x0000000107107836 */ /* 0x000fc80000000000 */
[----:B------:R-:W-:Y:S02]  /*0430*/  @!P2 IADD3 R16, PT, PT, R7, RZ, RZ ;  /* 0x000000ff0710a210 */ /* 0x000fe40007ffe0ff */
[C---:B------:R-:W-:Y:S02]  /*0440*/  ISETP.GT.AND P2, PT, R5.reuse, R15, PT ;  /* 0x0000000f0500720c */ /* 0x040fe40003f44270 */
[----:B------:R-:W1:Y:S01]  /*0450*/  LDS.128 R12, [R6] ;  /* 0x00000000060c7984 */ /* 0x000e620000000c00 */
[----:B------:R-:W-:Y:S02]  /*0460*/  VIADD R7, R16, 0x1 ;  /* 0x0000000110077836 */ /* 0x000fe40000000000 */
[----:B------:R-:W-:Y:S01]  /*0470*/  @!P1 IMAD.MOV R7, RZ, RZ, R16 ;  /* 0x000000ffff079224 */ /* 0x000fe200078e0210 */
[----:B0-----:R-:W-:-:S03]  /*0480*/  ISETP.GT.AND P1, PT, R5, R8, PT ;  /* 0x000000080500720c */ /* 0x001fc60003f24270 */
        /* <DEDUP_REMOVED lines=9> */
[----:B------:R-:W0:Y:S01]  /*0520*/  LDS.128 R8, [R6+0x10] ;  /* 0x0000100006087984 */ /* 0x000e220000000c00 */
        /* <DEDUP_REMOVED lines=12> */
[----:B------:R-:W1:Y:S01]  /*05f0*/  LDS.128 R12, [R6+0x20] ;  /* 0x00002000060c7984 */ /* 0x000e620000000c00 */
        /* <DEDUP_REMOVED lines=12> */
[----:B------:R0:W2:Y:S01]  /*06c0*/  LDS.128 R8, [R6+0x30] ;  /* 0x0000300006087984 */ /* 0x0000a20000000c00 */
        /* <DEDUP_REMOVED lines=11> */
[----:B------:R-:W-:-:S03]  /*0780*/  ISETP.GT.AND P2, PT, R5, R15, PT ;  /* 0x0000000f0500720c */ /* 0x000fc60003f44270 */
[----:B0-----:R-:W-:Y:S02]  /*0790*/  VIADD R6, R12, 0x1 ;  /* 0x000000010c067836 */ /* 0x001fe40000000000 */
[----:B------:R-:W-:Y:S01]  /*07a0*/  @!P1 IMAD.MOV R6, RZ, RZ, R12 ;  /* 0x000000ffff069224 */ /* 0x000fe200078e020c */
[----:B--2---:R-:W-:-:S03]  /*07b0*/  ISETP.GT.AND P1, PT, R5, R8, PT ;  /* 0x000000080500720c */ /* 0x004fc60003f24270 */
        /* <DEDUP_REMOVED lines=9> */
[----:B------:R-:W-:Y:S02]  /*0850*/  VIADD R6, R7, 0x1 ;  /* 0x0000000107067836 */ /* 0x000fe40000000000 */
[----:B------:R-:W-:Y:S01]  /*0860*/  @!P1 IMAD.MOV R6, RZ, RZ, R7 ;  /* 0x000000ffff069224 */ /* 0x000fe200078e0207 */
[----:B------:R-:W-:-:S04]  /*0870*/  ISETP.NE.AND P1, PT, R2, 0x440, PT ;  /* 0x000004400200780c */ /* 0x000fc80003f25270 */
[----:B------:R-:W-:-:S03]  /*0880*/  IADD3 R17, PT, PT, R6, 0x1, RZ ;  /* 0x0000000106117810 */ /* 0x000fc60007ffe0ff */
[----:B------:R-:W-:-:S06]  /*0890*/  @!P2 IMAD.MOV R17, RZ, RZ, R6 ;  /* 0x000000ffff11a224 */ /* 0x000fcc00078e0206 */
[----:B------:R-:W-:Y:S05]  /*08a0*/  @P1 BRA `(.L_x_2) ;  /* 0xfffffff800501947 */ /* 0x000fea000383ffff */
[----:B------:R-:W-:Y:S05]  /*08b0*/  BSYNC.RECONVERGENT B0 ;  /* 0x0000000000007941 */ /* 0x000fea0003800200 */
.L_x_1:
[----:B------:R-:W-:Y:S06]  /*08c0*/  BAR.SYNC.DEFER_BLOCKING 0x0 ;  /* 0x0000000000007b1d */ /* 0x000fec0000010000 */
[----:B------:R-:W-:Y:S05]  /*08d0*/  @!P0 BRA `(.L_x_3) ;  /* 0xfffffff800148947 */ /* 0x000fea000383ffff */
[--C-:B------:R-:W-:Y:S01]  /*08e0*/  SHF.R.S32.HI R7, RZ, 0x1f, R17.reuse ;  /* 0x0000001fff077819 */ /* 0x100fe20000011411 */
[----:B------:R-:W-:-:S07]  /*08f0*/  IMAD.MOV.U32 R6, RZ, RZ, R17 ;  /* 0x000000ffff067224 */ /* 0x000fce00078e0011 */
.L_x_0:
[----:B------:R-:W0:Y:S01]  /*0900*/  LDCU.64 UR6, c[0x0][0x388] ;  /* 0x00007100ff0677ac */ /* 0x000e220008000a00 */
[----:B-1----:R-:W-:Y:S02]  /*0910*/  I2FP.F32.S32 R5, R5 ;  /* 0x0000000500057245 */ /* 0x002fe40000201400 */
[----:B0-----:R-:W-:-:S04]  /*0920*/  LEA R2, P0, R6, UR6, 0x2 ;  /* 0x0000000606027c11 */ /* 0x001fc8000f8010ff */
[----:B------:R-:W-:-:S05]  /*0930*/  LEA.HI.X R3, R6, UR7, R7, 0x2, P0 ;  /* 0x0000000706037c11 */ /* 0x000fca00080f1407 */
[----:B------:R-:W-:Y:S01]  /*0940*/  STG.E desc[UR4][R2.64], R5 ;  /* 0x0000000502007986 */ /* 0x000fe2000c101904 */
[----:B------:R-:W-:Y:S05]  /*0950*/  EXIT ;  /* 0x000000000000794d */ /* 0x000fea0003800000 */
.L_x_4:
[----:B------:R-:W-:-:S00]  /*0960*/  BRA `(.L_x_4) ;  /* 0xfffffffc00fc7947 */ /* 0x000fc0000383ffff */
[----:B------:R-:W-:-:S00]  /*0970*/  NOP ;  /* 0x0000000000007918 */ /* 0x000fc00000000000 */
        /* <DEDUP_REMOVED lines=8> */
.L_x_5:


//--------------------- .nv.shared._Z11sort_kernelPfS_i --------------------------
	.section	.nv.shared._Z11sort_kernelPfS_i,"aw",@nobits
	.sectionflags	@""
	.align	4
.nv.shared._Z11sort_kernelPfS_i:
	.zero		2048


//--------------------- .nv.shared.reserved.0     --------------------------
	.section	.nv.shared.reserved.0,"aw",@nobits
	.weak		__nv_reservedSMEM_offset_0_alias
	.size		__nv_reservedSMEM_offset_0_alias, 0, 64
	.other		__nv_reservedSMEM_offset_0_alias,@"STO_CUDA_RESERVED_SHARED STV_DEFAULT"
__nv_reservedSMEM_offset_0_alias:
	.zero		0
	.zero		64


//--------------------- .nv.constant0._Z11sort_kernelPfS_i --------------------------
	.section	.nv.constant0._Z11sort_kernelPfS_i,"a",@progbits
	.sectionflags	@""
	.align	4
.nv.constant0._Z11sort_kernelPfS_i:
	.zero		916


//--------------------- SYMBOLS --------------------------

	.type		.nv.reservedSmem.offset0,@object
	.size		.nv.reservedSmem.offset0,0x4
	.type		.nv.reservedSmem.cap,@object
	.size		.nv.reservedSmem.cap,0x4
